//
// Generated by NVIDIA NVVM Compiler
//
// Compiler Build ID: CL-36424714
// Cuda compilation tools, release 13.0, V13.0.88
// Based on NVVM 20.0.0
//

.version 9.0
.target sm_100
.address_size 64

	// .globl	_Z6MatAddPfS_S_

.visible .entry _Z6MatAddPfS_S_(
	.param .u64 .ptr .align 1 _Z6MatAddPfS_S__param_0,
	.param .u64 .ptr .align 1 _Z6MatAddPfS_S__param_1,
	.param .u64 .ptr .align 1 _Z6MatAddPfS_S__param_2
)
{
	.reg .pred 	%p<4>;
	.reg .b32 	%r<10>;
	.reg .b32 	%f<4>;
	.reg .b64 	%rd<11>;

	ld.param.u64 	%rd1, [_Z6MatAddPfS_S__param_0];
	ld.param.u64 	%rd2, [_Z6MatAddPfS_S__param_1];
	ld.param.u64 	%rd3, [_Z6MatAddPfS_S__param_2];
	mov.u32 	%r3, %ctaid.y;
	mov.u32 	%r4, %ntid.y;
	mov.u32 	%r5, %tid.y;
	mad.lo.s32 	%r1, %r3, %r4, %r5;
	mov.u32 	%r6, %ctaid.x;
	mov.u32 	%r7, %ntid.x;
	mov.u32 	%r8, %tid.x;
	mad.lo.s32 	%r2, %r6, %r7, %r8;
	setp.gt.u32 	%p1, %r1, 3;
	setp.gt.s32 	%p2, %r2, 4;
	or.pred  	%p3, %p1, %p2;
	@%p3 bra 	$L__BB0_2;
	cvta.to.global.u64 	%rd4, %rd1;
	cvta.to.global.u64 	%rd5, %rd2;
	cvta.to.global.u64 	%rd6, %rd3;
	mad.lo.s32 	%r9, %r1, 5, %r2;
	mul.wide.s32 	%rd7, %r9, 4;
	add.s64 	%rd8, %rd4, %rd7;
	ld.global.f32 	%f1, [%rd8];
	add.s64 	%rd9, %rd5, %rd7;
	ld.global.f32 	%f2, [%rd9];
	add.f32 	%f3, %f1, %f2;
	add.s64 	%rd10, %rd6, %rd7;
	st.global.f32 	[%rd10], %f3;
$L__BB0_2:
	ret;

}


// ===== COMPILED SASS (sm_100) =====

	.target	sm_100

	.elftype	@"ET_EXEC"


//--------------------- .note.nv.tkinfo           --------------------------
	.section	.note.nv.tkinfo,"",@"SHT_NOTE"
	.sectionflags	@"SHF_NOTE_NV_TKINFO"
	.tkinfo
        /*0018*/ 	.word	0x00000002
        /*0030*/ 	.string	""
        /*0030*/ 	.string	"ptxas"
        /*0030*/ 	.string	"Cuda compilation tools, release 13.0, V13.0.88"
        /*0030*/ 	.string	"Build cuda_13.0.r13.0/compiler.36424714_0"
        /*0030*/ 	.string	"-arch sm_100 -m 64 "



//--------------------- .note.nv.cuinfo           --------------------------
	.section	.note.nv.cuinfo,"",@"SHT_NOTE"
	.sectionflags	@"SHF_NOTE_NV_CUINFO"
        /*0018*/ 	.short	0x0002
        /*001a*/ 	.short	0x0064
        /*001c*/ 	.short	0x0082
	.zero		2


//--------------------- .nv.info                  --------------------------
	.section	.nv.info,"",@"SHT_CUDA_INFO"
	.align	4


	//----- nvinfo : EIATTR_REGCOUNT
	.align		4
        /*0000*/ 	.byte	0x04, 0x2f
        /*0002*/ 	.short	(.L_1 - .L_0)
	.align		4
.L_0:
        /*0004*/ 	.word	index@(_Z6MatAddPfS_S_)
        /*0008*/ 	.word	0x0000000c


	//----- nvinfo : EIATTR_FRAME_SIZE
	.align		4
.L_1:
        /*000c*/ 	.byte	0x04, 0x11
        /*000e*/ 	.short	(.L_3 - .L_2)
	.align		4
.L_2:
        /*0010*/ 	.word	index@(_Z6MatAddPfS_S_)
        /*0014*/ 	.word	0x00000000


	//----- nvinfo : EIATTR_MIN_STACK_SIZE
	.align		4
.L_3:
        /*0018*/ 	.byte	0x04, 0x12
        /*001a*/ 	.short	(.L_5 - .L_4)
	.align		4
.L_4:
        /*001c*/ 	.word	index@(_Z6MatAddPfS_S_)
        /*0020*/ 	.word	0x00000000
.L_5:


//--------------------- .nv.compat                --------------------------
	.section	.nv.compat,"",@"SHT_CUDA_COMPAT_INFO"
	.align	4
        /*0000*/ 	.byte	0x02, 0x09, 0x00, 0x00, 0x02, 0x02, 0x01, 0x00, 0x02, 0x05, 0x05, 0x00, 0x03, 0x07, 0x01, 0x01
        /*0010*/ 	.byte	0x02, 0x03, 0x00, 0x00, 0x02, 0x06, 0x01, 0x00, 0x04, 0x0b, 0x08, 0x00, 0x09, 0x00, 0x00, 0x00
        /*0020*/ 	.byte	0x00, 0x00, 0x00, 0x00


//--------------------- .nv.info._Z6MatAddPfS_S_  --------------------------
	.section	.nv.info._Z6MatAddPfS_S_,"",@"SHT_CUDA_INFO"
	.sectionflags	@""
	.align	4


	//----- nvinfo : EIATTR_CUDA_API_VERSION
	.align		4
        /*0000*/ 	.byte	0x04, 0x37
        /*0002*/ 	.short	(.L_7 - .L_6)
.L_6:
        /*0004*/ 	.word	0x00000082


	//----- nvinfo : EIATTR_KPARAM_INFO
	.align		4
.L_7:
        /*0008*/ 	.byte	0x04, 0x17
        /*000a*/ 	.short	(.L_9 - .L_8)
.L_8:
        /*000c*/ 	.word	0x00000000
        /*0010*/ 	.short	0x0002
        /*0012*/ 	.short	0x0010
        /*0014*/ 	.byte	0x00, 0xf5, 0x21, 0x00


	//----- nvinfo : EIATTR_KPARAM_INFO
	.align		4
.L_9:
        /*0018*/ 	.byte	0x04, 0x17
        /*001a*/ 	.short	(.L_11 - .L_10)
.L_10:
        /*001c*/ 	.word	0x00000000
        /*0020*/ 	.short	0x0001
        /*0022*/ 	.short	0x0008
        /*0024*/ 	.byte	0x00, 0xf5, 0x21, 0x00


	//----- nvinfo : EIATTR_KPARAM_INFO
	.align		4
.L_11:
        /*0028*/ 	.byte	0x04, 0x17
        /*002a*/ 	.short	(.L_13 - .L_12)
.L_12:
        /*002c*/ 	.word	0x00000000
        /*0030*/ 	.short	0x0000
        /*0032*/ 	.short	0x0000
        /*0034*/ 	.byte	0x00, 0xf5, 0x21, 0x00


	//----- nvinfo : EIATTR_SPARSE_MMA_MASK
	.align		4
.L_13:
        /*0038*/ 	.byte	0x03, 0x50
        /*003a*/ 	.short	0x0000


	//----- nvinfo : EIATTR_MAXREG_COUNT
	.align		4
        /*003c*/ 	.byte	0x03, 0x1b
        /*003e*/ 	.short	0x00ff


	//----- nvinfo : EIATTR_MERCURY_ISA_VERSION
	.align		4
        /*0040*/ 	.byte	0x03, 0x5f
        /*0042*/ 	.short	0x0101


	//----- nvinfo : EIATTR_VRC_CTA_INIT_COUNT
	.align		4
        /*0044*/ 	.byte	0x02, 0x4a
	.zero		1
	.zero		1


	//----- nvinfo : EIATTR_EXIT_INSTR_OFFSETS
	.align		4
        /*0048*/ 	.byte	0x04, 0x1c
        /*004a*/ 	.short	(.L_15 - .L_14)


	//   ....[0]....
.L_14:
        /*004c*/ 	.word	0x000000b0


	//   ....[1]....
        /*0050*/ 	.word	0x00000180


	//----- nvinfo : EIATTR_CBANK_PARAM_SIZE
	.align		4
.L_15:
        /*0054*/ 	.byte	0x03, 0x19
        /*0056*/ 	.short	0x0018


	//----- nvinfo : EIATTR_PARAM_CBANK
	.align		4
        /*0058*/ 	.byte	0x04, 0x0a
        /*005a*/ 	.short	(.L_17 - .L_16)
	.align		4
.L_16:
        /*005c*/ 	.word	index@(.nv.constant0._Z6MatAddPfS_S_)
        /*0060*/ 	.short	0x0380
        /*0062*/ 	.short	0x0018


	//----- nvinfo : EIATTR_SW_WAR
	.align		4
.L_17:
        /*0064*/ 	.byte	0x04, 0x36
        /*0066*/ 	.short	(.L_19 - .L_18)
.L_18:
        /*0068*/ 	.word	0x00000008
.L_19:


//--------------------- .nv.callgraph             --------------------------
	.section	.nv.callgraph,"",@"SHT_CUDA_CALLGRAPH"
	.align	4
	.sectionentsize	8
	.align		4
        /*0000*/ 	.word	0x00000000
	.align		4
        /*0004*/ 	.word	0xffffffff
	.align		4
        /*0008*/ 	.word	0x00000000
	.align		4
        /*000c*/ 	.word	0xfffffffe
	.align		4
        /*0010*/ 	.word	0x00000000
	.align		4
        /*0014*/ 	.word	0xfffffffd
	.align		4
        /*0018*/ 	.word	0x00000000
	.align		4
        /*001c*/ 	.word	0xfffffffc


//--------------------- .text._Z6MatAddPfS_S_     --------------------------
	.section	.text._Z6MatAddPfS_S_,"ax",@progbits
	.align	128
        .global         _Z6MatAddPfS_S_
        .type           _Z6MatAddPfS_S_,@function
        .size           _Z6MatAddPfS_S_,(.L_x_1 - _Z6MatAddPfS_S_)
        .other          _Z6MatAddPfS_S_,@"STO_CUDA_ENTRY STV_DEFAULT"
_Z6MatAddPfS_S_:
.text._Z6MatAddPfS_S_:
[----:B------:R-:W-:Y:S01]  /*0000*/  LDC R1, c[0x0][0x37c] ;  /* 0x0000df00ff017b82 */ /* 0x000fe20000000800 */
[----:B------:R-:W0:Y:S07]  /*0010*/  S2R R2, SR_TID.X ;  /* 0x0000000000027919 */ /* 0x000e2e0000002100 */
[----:B------:R-:W1:Y:S01]  /*0020*/  LDC R0, c[0x0][0x364] ;  /* 0x0000d900ff007b82 */ /* 0x000e620000000800 */
[----:B------:R-:W1:Y:S07]  /*0030*/  S2R R3, SR_TID.Y ;  /* 0x0000000000037919 */ /* 0x000e6e0000002200 */
[----:B------:R-:W0:Y:S08]  /*0040*/  S2UR UR5, SR_CTAID.X ;  /* 0x00000000000579c3 */ /* 0x000e300000002500 */
[----:B------:R-:W0:Y:S08]  /*0050*/  LDC R7, c[0x0][0x360] ;  /* 0x0000d800ff077b82 */ /* 0x000e300000000800 */
[----:B------:R-:W1:Y:S01]  /*0060*/  S2UR UR4, SR_CTAID.Y ;  /* 0x00000000000479c3 */ /* 0x000e620000002600 */
[----:B0-----:R-:W-:-:S05]  /*0070*/  IMAD R7, R7, UR5, R2 ;  /* 0x0000000507077c24 */ /* 0x001fca000f8e0202 */
[----:B------:R-:W-:Y:S01]  /*0080*/  ISETP.GT.AND P0, PT, R7, 0x4, PT ;  /* 0x000000040700780c */ /* 0x000fe20003f04270 */
[----:B-1----:R-:W-:-:S05]  /*0090*/  IMAD R0, R0, UR4, R3 ;  /* 0x0000000400007c24 */ /* 0x002fca000f8e0203 */
[----:B------:R-:W-:-:S13]  /*00a0*/  ISETP.GT.U32.OR P0, PT, R0, 0x3, P0 ;  /* 0x000000030000780c */ /* 0x000fda0000704470 */
[----:B------:R-:W-:Y:S05]  /*00b0*/  @P0 EXIT ;  /* 0x000000000000094d */ /* 0x000fea0003800000 */
[----:B------:R-:W0:Y:S01]  /*00c0*/  LDC.64 R2, c[0x0][0x380] ;  /* 0x0000e000ff027b82 */ /* 0x000e220000000a00 */
[----:B------:R-:W1:Y:S01]  /*00d0*/  LDCU.64 UR4, c[0x0][0x358] ;  /* 0x00006b00ff0477ac */ /* 0x000e620008000a00 */
[----:B------:R-:W-:-:S06]  /*00e0*/  IMAD R9, R0, 0x5, R7 ;  /* 0x0000000500097824 */ /* 0x000fcc00078e0207 */
[----:B------:R-:W2:Y:S08]  /*00f0*/  LDC.64 R4, c[0x0][0x388] ;  /* 0x0000e200ff047b82 */ /* 0x000eb00000000a00 */
[----:B------:R-:W3:Y:S01]  /*0100*/  LDC.64 R6, c[0x0][0x390] ;  /* 0x0000e400ff067b82 */ /* 0x000ee20000000a00 */
[----:B0-----:R-:W-:-:S06]  /*0110*/  IMAD.WIDE R2, R9, 0x4, R2 ;  /* 0x0000000409027825 */ /* 0x001fcc00078e0202 */
[----:B-1----:R-:W4:Y:S01]  /*0120*/  LDG.E R2, desc[UR4][R2.64] ;  /* 0x0000000402027981 */ /* 0x002f22000c1e1900 */
[----:B--2---:R-:W-:-:S06]  /*0130*/  IMAD.WIDE R4, R9, 0x4, R4 ;  /* 0x0000000409047825 */ /* 0x004fcc00078e0204 */
[----:B------:R-:W4:Y:S01]  /*0140*/  LDG.E R5, desc[UR4][R4.64] ;  /* 0x0000000404057981 */ /* 0x000f22000c1e1900 */
[----:B---3--:R-:W-:-:S04]  /*0150*/  IMAD.WIDE R6, R9, 0x4, R6 ;  /* 0x0000000409067825 */ /* 0x008fc800078e0206 */
[----:B----4-:R-:W-:-:S05]  /*0160*/  FADD R9, R2, R5 ;  /* 0x0000000502097221 */ /* 0x010fca0000000000 */
[----:B------:R-:W-:Y:S01]  /*0170*/  STG.E desc[UR4][R6.64], R9 ;  /* 0x0000000906007986 */ /* 0x000fe2000c101904 */
[----:B------:R-:W-:Y:S05]  /*0180*/  EXIT ;  /* 0x000000000000794d */ /* 0x000fea0003800000 */
.L_x_0:
[----:B------:R-:W-:-:S00]  /*0190*/  BRA `(.L_x_0) ;  /* 0xfffffffc00fc7947 */ /* 0x000fc0000383ffff */
[----:B------:R-:W-:-:S00]  /*01a0*/  NOP ;  /* 0x0000000000007918 */ /* 0x000fc00000000000 */
        /* <DEDUP_REMOVED lines=13> */
.L_x_1:


//--------------------- .nv.shared.reserved.0     --------------------------
	.section	.nv.shared.reserved.0,"aw",@nobits
	.weak		__nv_reservedSMEM_offset_0_alias
	.size		__nv_reservedSMEM_offset_0_alias, 0, 64
	.other		__nv_reservedSMEM_offset_0_alias,@"STO_CUDA_RESERVED_SHARED STV_DEFAULT"
__nv_reservedSMEM_offset_0_alias:
	.zero		0
	.zero		64


//--------------------- .nv.constant0._Z6MatAddPfS_S_ --------------------------
	.section	.nv.constant0._Z6MatAddPfS_S_,"a",@progbits
	.sectionflags	@""
	.align	4
.nv.constant0._Z6MatAddPfS_S_:
	.zero		920


//--------------------- SYMBOLS --------------------------

	.type		.nv.reservedSmem.offset0,@object
	.size		.nv.reservedSmem.offset0,0x4
